	.headerflags	@"EF_CUDA_TEXMODE_UNIFIED EF_CUDA_64BIT_ADDRESS EF_CUDA_ACCELERATORS EF_CUDA_SM90 EF_CUDA_VIRTUAL_SM(EF_CUDA_SM90)"
	.elftype	@"ET_EXEC"


//--------------------- .nv.info                  --------------------------
	.section	.nv.info,"",@"SHT_CUDA_INFO"
	.align	4


	//----- nvinfo : EIATTR_REGCOUNT
	.align		4
        /*0000*/ 	.byte	0x04, 0x2f
        /*0002*/ 	.short	(.L_1 - .L_0)
	.align		4
.L_0:
        /*0004*/ 	.word	index@(triton_per_fused_abs_mean_relu_sub_38)
        /*0008*/ 	.word	0x0000000e


	//----- nvinfo : EIATTR_MIN_STACK_SIZE
	.align		4
.L_1:
        /*000c*/ 	.byte	0x04, 0x12
        /*000e*/ 	.short	(.L_3 - .L_2)
	.align		4
.L_2:
        /*0010*/ 	.word	index@(triton_per_fused_abs_mean_relu_sub_38)
        /*0014*/ 	.word	0x00000000


	//----- nvinfo : EIATTR_FRAME_SIZE
	.align		4
.L_3:
        /*0018*/ 	.byte	0x04, 0x11
        /*001a*/ 	.short	(.L_5 - .L_4)
	.align		4
.L_4:
        /*001c*/ 	.word	index@(triton_per_fused_abs_mean_relu_sub_38)
        /*0020*/ 	.word	0x00000000


	//----- nvinfo : EIATTR_MIN_STACK_SIZE
	.align		4
.L_5:
        /*0024*/ 	.byte	0x04, 0x12
        /*0026*/ 	.short	(.L_7 - .L_6)
	.align		4
.L_6:
        /*0028*/ 	.word	index@(triton_per_fused_abs_mean_relu_sub_38)
        /*002c*/ 	.word	0x00000000
.L_7:


//--------------------- .nv.info.triton_per_fused_abs_mean_relu_sub_38 --------------------------
	.section	.nv.info.triton_per_fused_abs_mean_relu_sub_38,"",@"SHT_CUDA_INFO"
	.sectionflags	@""
	.align	4


	//----- nvinfo : EIATTR_CUDA_API_VERSION
	.align		4
        /*0000*/ 	.byte	0x04, 0x37
        /*0002*/ 	.short	(.L_9 - .L_8)
.L_8:
        /*0004*/ 	.word	0x0000007c


	//----- nvinfo : EIATTR_KPARAM_INFO
	.align		4
.L_9:
        /*0008*/ 	.byte	0x04, 0x17
        /*000a*/ 	.short	(.L_11 - .L_10)
.L_10:
        /*000c*/ 	.word	0x00000000
        /*0010*/ 	.short	0x0004
        /*0012*/ 	.short	0x001c
        /*0014*/ 	.byte	0x00, 0xf0, 0x11, 0x00


	//----- nvinfo : EIATTR_KPARAM_INFO
	.align		4
.L_11:
        /*0018*/ 	.byte	0x04, 0x17
        /*001a*/ 	.short	(.L_13 - .L_12)
.L_12:
        /*001c*/ 	.word	0x00000000
        /*0020*/ 	.short	0x0003
        /*0022*/ 	.short	0x0018
        /*0024*/ 	.byte	0x00, 0xf0, 0x11, 0x00


	//----- nvinfo : EIATTR_KPARAM_INFO
	.align		4
.L_13:
        /*0028*/ 	.byte	0x04, 0x17
        /*002a*/ 	.short	(.L_15 - .L_14)
.L_14:
        /*002c*/ 	.word	0x00000000
        /*0030*/ 	.short	0x0002
        /*0032*/ 	.short	0x0010
        /*0034*/ 	.byte	0x00, 0xf4, 0x21, 0x00


	//----- nvinfo : EIATTR_KPARAM_INFO
	.align		4
.L_15:
        /*0038*/ 	.byte	0x04, 0x17
        /*003a*/ 	.short	(.L_17 - .L_16)
.L_16:
        /*003c*/ 	.word	0x00000000
        /*0040*/ 	.short	0x0001
        /*0042*/ 	.short	0x0008
        /*0044*/ 	.byte	0x00, 0xf4, 0x21, 0x00


	//----- nvinfo : EIATTR_KPARAM_INFO
	.align		4
.L_17:
        /*0048*/ 	.byte	0x04, 0x17
        /*004a*/ 	.short	(.L_19 - .L_18)
.L_18:
        /*004c*/ 	.word	0x00000000
        /*0050*/ 	.short	0x0000
        /*0052*/ 	.short	0x0000
        /*0054*/ 	.byte	0x00, 0xf4, 0x21, 0x00


	//----- nvinfo : EIATTR_SPARSE_MMA_MASK
	.align		4
.L_19:
        /*0058*/ 	.byte	0x03, 0x50
        /*005a*/ 	.short	0x0000


	//----- nvinfo : EIATTR_MAXREG_COUNT
	.align		4
        /*005c*/ 	.byte	0x03, 0x1b
        /*005e*/ 	.short	0x00ff


	//----- nvinfo : EIATTR_COOP_GROUP_MASK_REGIDS
	.align		4
        /*0060*/ 	.byte	0x04, 0x29
        /*0062*/ 	.short	(.L_21 - .L_20)


	//   ....[0]....
.L_20:
        /*0064*/ 	.word	0xffffffff


	//   ....[1]....
        /*0068*/ 	.word	0xffffffff


	//   ....[2]....
        /*006c*/ 	.word	0xffffffff


	//   ....[3]....
        /*0070*/ 	.word	0xffffffff


	//   ....[4]....
        /*0074*/ 	.word	0xffffffff


	//   ....[5]....
        /*0078*/ 	.word	0xffffffff


	//----- nvinfo : EIATTR_COOP_GROUP_INSTR_OFFSETS
	.align		4
.L_21:
        /*007c*/ 	.byte	0x04, 0x28
        /*007e*/ 	.short	(.L_23 - .L_22)


	//   ....[0]....
.L_22:
        /*0080*/ 	.word	0x00000300


	//   ....[1]....
        /*0084*/ 	.word	0x00000320


	//   ....[2]....
        /*0088*/ 	.word	0x00000340


	//   ....[3]....
        /*008c*/ 	.word	0x00000360


	//   ....[4]....
        /*0090*/ 	.word	0x00000390


	//   ....[5]....
        /*0094*/ 	.word	0x00000450


	//----- nvinfo : EIATTR_EXIT_INSTR_OFFSETS
	.align		4
.L_23:
        /*0098*/ 	.byte	0x04, 0x1c
        /*009a*/ 	.short	(.L_25 - .L_24)


	//   ....[0]....
.L_24:
        /*009c*/ 	.word	0x000004b0


	//   ....[1]....
        /*00a0*/ 	.word	0x00000500


	//----- nvinfo : EIATTR_REQNTID
	.align		4
.L_25:
        /*00a4*/ 	.byte	0x04, 0x10
        /*00a6*/ 	.short	(.L_27 - .L_26)
.L_26:
        /*00a8*/ 	.word	0x00000040
        /*00ac*/ 	.word	0x00000001
        /*00b0*/ 	.word	0x00000001


	//----- nvinfo : EIATTR_CBANK_PARAM_SIZE
	.align		4
.L_27:
        /*00b4*/ 	.byte	0x03, 0x19
        /*00b6*/ 	.short	0x0020


	//----- nvinfo : EIATTR_PARAM_CBANK
	.align		4
        /*00b8*/ 	.byte	0x04, 0x0a
        /*00ba*/ 	.short	(.L_29 - .L_28)
	.align		4
.L_28:
        /*00bc*/ 	.word	index@(.nv.constant0.triton_per_fused_abs_mean_relu_sub_38)
        /*00c0*/ 	.short	0x0210
        /*00c2*/ 	.short	0x0020


	//----- nvinfo : EIATTR_SW_WAR
	.align		4
.L_29:
        /*00c4*/ 	.byte	0x04, 0x36
        /*00c6*/ 	.short	(.L_31 - .L_30)
.L_30:
        /*00c8*/ 	.word	0x00000008
.L_31:


//--------------------- .nv.callgraph             --------------------------
	.section	.nv.callgraph,"",@"SHT_CUDA_CALLGRAPH"
	.align	4
	.sectionentsize	8
	.align		4
        /*0000*/ 	.word	0x00000000
	.align		4
        /*0004*/ 	.word	0xffffffff
	.align		4
        /*0008*/ 	.word	0x00000000
	.align		4
        /*000c*/ 	.word	0xfffffffe
	.align		4
        /*0010*/ 	.word	0x00000000
	.align		4
        /*0014*/ 	.word	0xfffffffd
	.align		4
        /*0018*/ 	.word	0x00000000
	.align		4
        /*001c*/ 	.word	0xfffffffc


//--------------------- .text.triton_per_fused_abs_mean_relu_sub_38 --------------------------
	.section	.text.triton_per_fused_abs_mean_relu_sub_38,"ax",@progbits
	.sectionflags	@"SHF_BARRIERS=1"
	.align	128
        .global         triton_per_fused_abs_mean_relu_sub_38
        .type           triton_per_fused_abs_mean_relu_sub_38,@function
        .size           triton_per_fused_abs_mean_relu_sub_38,(.L_x_1 - triton_per_fused_abs_mean_relu_sub_38)
        .other          triton_per_fused_abs_mean_relu_sub_38,@"STO_CUDA_ENTRY STV_DEFAULT"
triton_per_fused_abs_mean_relu_sub_38:
.text.triton_per_fused_abs_mean_relu_sub_38:
[----:B------:R-:W0:Y:S02]  /*0000*/  LDC R1, c[0x0][0x28] ;  /* 0x00000a00ff017b82 */ /* 0x000e240000000800 */
[----:B------:R-:W1:Y:S01]  /*0010*/  S2R R0, SR_CTAID.X ;  /* 0x0000000000007919 */ /* 0x000e620000002500 */
[----:B------:R-:W2:Y:S01]  /*0020*/  LDC.64 R4, c[0x0][0x210] ;  /* 0x00008400ff047b82 */ /* 0x000ea20000000a00 */
[----:B------:R-:W-:Y:S01]  /*0030*/  IMAD.MOV.U32 R10, RZ, RZ, RZ ;  /* 0x000000ffff0a7224 */ /* 0x000fe200078e00ff */
[----:B------:R-:W-:Y:S01]  /*0040*/  ULDC.64 UR6, c[0x0][0x208] ;  /* 0x0000820000067ab9 */ /* 0x000fe20000000a00 */
[----:B------:R-:W3:Y:S01]  /*0050*/  S2R R11, SR_TID.X ;  /* 0x00000000000b7919 */ /* 0x000ee20000002100 */
[----:B-1----:R-:W-:Y:S02]  /*0060*/  SHF.R.S32.HI R3, RZ, 0x1f, R0 ;  /* 0x0000001fff037819 */ /* 0x002fe40000011400 */
[----:B------:R-:W-:Y:S02]  /*0070*/  ISETP.GE.AND P0, PT, R0, 0x100, PT ;  /* 0x000001000000780c */ /* 0x000fe40003f06270 */
[----:B------:R-:W-:Y:S01]  /*0080*/  LEA.HI R7, R3, R0, RZ, 0x6 ;  /* 0x0000000003077211 */ /* 0x000fe200078f30ff */
[----:B---3--:R-:W-:Y:S01]  /*0090*/  IMAD.SHL.U32 R8, R11, 0x200, RZ ;  /* 0x000002000b087824 */ /* 0x008fe200078e00ff */
[----:B------:R-:W1:Y:S02]  /*00a0*/  LDC.64 R2, c[0x0][0x218] ;  /* 0x00008600ff027b82 */ /* 0x000e640000000a00 */
[C---:B------:R-:W-:Y:S01]  /*00b0*/  LOP3.LUT R9, R7.reuse, 0x1fffffc0, RZ, 0xc0, !PT ;  /* 0x1fffffc007097812 */ /* 0x040fe200078ec0ff */
[----:B------:R-:W-:Y:S01]  /*00c0*/  IMAD.SHL.U32 R7, R7, 0x80, RZ ;  /* 0x0000008007077824 */ /* 0x000fe200078e00ff */
[----:B------:R-:W-:-:S03]  /*00d0*/  LOP3.LUT R8, R8, 0x1e00, RZ, 0xc0, !PT ;  /* 0x00001e0008087812 */ /* 0x000fc600078ec0ff */
[----:B------:R-:W-:Y:S01]  /*00e0*/  IMAD.IADD R9, R0, 0x1, -R9 ;  /* 0x0000000100097824 */ /* 0x000fe200078e0a09 */
[----:B------:R-:W-:-:S03]  /*00f0*/  LOP3.LUT R7, R7, 0xffffe000, RZ, 0xc0, !PT ;  /* 0xffffe00007077812 */ /* 0x000fc600078ec0ff */
[----:B------:R-:W-:Y:S01]  /*0100*/  IMAD R8, R9, 0x8, R8 ;  /* 0x0000000809087824 */ /* 0x000fe200078e0208 */
[----:B------:R-:W-:-:S03]  /*0110*/  SHF.R.U32.HI R9, RZ, 0x4, R11 ;  /* 0x00000004ff097819 */ /* 0x000fc6000001160b */
[----:B------:R-:W-:Y:S01]  /*0120*/  IMAD.IADD R7, R8, 0x1, R7 ;  /* 0x0000000108077824 */ /* 0x000fe200078e0207 */
[----:B------:R-:W-:-:S04]  /*0130*/  SGXT.U32 R8, R9, 0x2 ;  /* 0x000000020908781a */ /* 0x000fc80000000000 */
[----:B------:R-:W-:Y:S02]  /*0140*/  LOP3.LUT R7, R7, R8, RZ, 0xfc, !PT ;  /* 0x0000000807077212 */ /* 0x000fe400078efcff */
[----:B------:R-:W-:-:S03]  /*0150*/  CS2R R8, SRZ ;  /* 0x0000000000087805 */ /* 0x000fc6000001ff00 */
[----:B--2---:R-:W-:-:S04]  /*0160*/  IMAD.WIDE R4, R7, 0x4, R4 ;  /* 0x0000000407047825 */ /* 0x004fc800078e0204 */
[----:B-1----:R-:W-:Y:S01]  /*0170*/  IMAD.WIDE R2, R7, 0x4, R2 ;  /* 0x0000000407027825 */ /* 0x002fe200078e0202 */
[----:B------:R-:W2:Y:S03]  /*0180*/  @!P0 LDG.E.EL R8, desc[UR6][R4.64+0x10] ;  /* 0x0000100604088981 */ /* 0x000ea6000c2e1900 */
[----:B------:R-:W-:Y:S01]  /*0190*/  IMAD.MOV.U32 R7, RZ, RZ, RZ ;  /* 0x000000ffff077224 */ /* 0x000fe200078e00ff */
[----:B------:R-:W3:Y:S04]  /*01a0*/  @!P0 LDG.E.EL R9, desc[UR6][R2.64] ;  /* 0x0000000602098981 */ /* 0x000ee8000c2e1900 */
[----:B------:R-:W4:Y:S04]  /*01b0*/  @!P0 LDG.E.EL R10, desc[UR6][R2.64+0x10] ;  /* 0x00001006020a8981 */ /* 0x000f28000c2e1900 */
[----:B------:R-:W5:Y:S01]  /*01c0*/  @!P0 LDG.E.EL R7, desc[UR6][R4.64] ;  /* 0x0000000604078981 */ /* 0x000f62000c2e1900 */
[----:B------:R-:W1:Y:S01]  /*01d0*/  S2UR UR5, SR_CgaCtaId ;  /* 0x00000000000579c3 */ /* 0x000e620000008800 */
[----:B------:R-:W-:-:S02]  /*01e0*/  UMOV UR4, 0x400 ;  /* 0x0000040000047882 */ /* 0x000fc40000000000 */
[----:B-1----:R-:W-:Y:S01]  /*01f0*/  UPRMT UR4, UR5, 0x654, UR4 ;  /* 0x0000065405047896 */ /* 0x002fe20008000004 */
[----:B--2---:R-:W-:Y:S02]  /*0200*/  SEL R8, R8, RZ, !P0 ;  /* 0x000000ff08087207 */ /* 0x004fe40004000000 */
[----:B---3--:R-:W-:Y:S02]  /*0210*/  SEL R9, R9, RZ, !P0 ;  /* 0x000000ff09097207 */ /* 0x008fe40004000000 */
[----:B----4-:R-:W-:Y:S02]  /*0220*/  SEL R10, R10, RZ, !P0 ;  /* 0x000000ff0a0a7207 */ /* 0x010fe40004000000 */
[----:B-----5:R-:W-:Y:S02]  /*0230*/  SEL R7, R7, RZ, !P0 ;  /* 0x000000ff07077207 */ /* 0x020fe40004000000 */
[----:B------:R-:W-:Y:S02]  /*0240*/  FSETP.GEU.AND P1, PT, R8, RZ, PT ;  /* 0x000000ff0800720b */ /* 0x000fe40003f2e000 */
[----:B------:R-:W-:-:S02]  /*0250*/  FSETP.GEU.AND P2, PT, R7, RZ, PT ;  /* 0x000000ff0700720b */ /* 0x000fc40003f4e000 */
[----:B------:R-:W-:Y:S02]  /*0260*/  FSETP.GEU.AND P4, PT, R9, RZ, PT ;  /* 0x000000ff0900720b */ /* 0x000fe40003f8e000 */
[----:B------:R-:W-:Y:S02]  /*0270*/  FSETP.GEU.AND P3, PT, R10, RZ, PT ;  /* 0x000000ff0a00720b */ /* 0x000fe40003f6e000 */
[----:B------:R-:W-:Y:S02]  /*0280*/  FSEL R4, R7, RZ, P2 ;  /* 0x000000ff07047208 */ /* 0x000fe40001000000 */
[----:B------:R-:W-:Y:S02]  /*0290*/  FSEL R5, R8, RZ, P1 ;  /* 0x000000ff08057208 */ /* 0x000fe40000800000 */
[----:B------:R-:W-:Y:S02]  /*02a0*/  FSEL R3, R9, RZ, P4 ;  /* 0x000000ff09037208 */ /* 0x000fe40002000000 */
[----:B------:R-:W-:-:S03]  /*02b0*/  FSEL R10, R10, RZ, P3 ;  /* 0x000000ff0a0a7208 */ /* 0x000fc60001800000 */
[----:B------:R-:W-:Y:S02]  /*02c0*/  FADD R4, R4, -R3 ;  /* 0x8000000304047221 */ /* 0x000fe40000000000 */
[----:B------:R-:W-:-:S04]  /*02d0*/  FADD R5, R5, -R10 ;  /* 0x8000000a05057221 */ /* 0x000fc80000000000 */
[----:B------:R-:W-:-:S05]  /*02e0*/  FADD R4, |R5|, |R4| ;  /* 0x4000000405047221 */ /* 0x000fca0000000200 */
[----:B------:R-:W-:-:S05]  /*02f0*/  FSEL R4, R4, RZ, !P0 ;  /* 0x000000ff04047208 */ /* 0x000fca0004000000 */
[----:B------:R-:W1:Y:S02]  /*0300*/  SHFL.BFLY PT, R3, R4, 0x10, 0x1f ;  /* 0x0e001f0004037f89 */ /* 0x000e6400000e0000 */
[----:B-1----:R-:W-:-:S05]  /*0310*/  FADD R3, R4, R3 ;  /* 0x0000000304037221 */ /* 0x002fca0000000000 */
[----:B------:R-:W1:Y:S02]  /*0320*/  SHFL.BFLY PT, R2, R3, 0x8, 0x1f ;  /* 0x0d001f0003027f89 */ /* 0x000e6400000e0000 */
[----:B-1----:R-:W-:-:S05]  /*0330*/  FADD R2, R3, R2 ;  /* 0x0000000203027221 */ /* 0x002fca0000000000 */
[----:B------:R-:W1:Y:S02]  /*0340*/  SHFL.BFLY PT, R5, R2, 0x4, 0x1f ;  /* 0x0c801f0002057f89 */ /* 0x000e6400000e0000 */
[----:B-1----:R-:W-:-:S05]  /*0350*/  FADD R5, R2, R5 ;  /* 0x0000000502057221 */ /* 0x002fca0000000000 */
[----:B------:R-:W1:Y:S01]  /*0360*/  SHFL.BFLY PT, R8, R5, 0x2, 0x1f ;  /* 0x0c401f0005087f89 */ /* 0x000e6200000e0000 */
[----:B------:R-:W-:Y:S01]  /*0370*/  LOP3.LUT P0, RZ, R11, 0x1f, RZ, 0xc0, !PT ;  /* 0x0000001f0bff7812 */ /* 0x000fe2000780c0ff */
[----:B-1----:R-:W-:-:S05]  /*0380*/  FADD R8, R5, R8 ;  /* 0x0000000805087221 */ /* 0x002fca0000000000 */
[----:B------:R-:W1:Y:S01]  /*0390*/  SHFL.BFLY PT, R7, R8, 0x1, 0x1f ;  /* 0x0c201f0008077f89 */ /* 0x000e6200000e0000 */
[----:B------:R-:W-:-:S04]  /*03a0*/  SHF.R.U32.HI R3, RZ, 0x3, R11 ;  /* 0x00000003ff037819 */ /* 0x000fc8000001160b */
[----:B------:R-:W-:Y:S02]  /*03b0*/  LOP3.LUT R3, R3, 0x4, RZ, 0xc0, !PT ;  /* 0x0000000403037812 */ /* 0x000fe400078ec0ff */
[----:B------:R-:W-:Y:S01]  /*03c0*/  ISETP.GE.AND P1, PT, R11, 0x2, PT ;  /* 0x000000020b00780c */ /* 0x000fe20003f26270 */
[----:B-1----:R-:W-:-:S05]  /*03d0*/  FADD R10, R8, R7 ;  /* 0x00000007080a7221 */ /* 0x002fca0000000000 */
[----:B------:R-:W-:Y:S01]  /*03e0*/  @!P0 STS [R3+UR4], R10 ;  /* 0x0000000a03008988 */ /* 0x000fe20008000804 */
[C---:B------:R-:W-:Y:S01]  /*03f0*/  LEA R2, R11.reuse, UR4, 0x2 ;  /* 0x000000040b027c11 */ /* 0x040fe2000f8e10ff */
[----:B------:R-:W-:Y:S06]  /*0400*/  BAR.SYNC.DEFER_BLOCKING 0x0 ;  /* 0x0000000000007b1d */ /* 0x000fec0000010000 */
[----:B------:R-:W1:Y:S01]  /*0410*/  @!P1 LDS R6, [R2] ;  /* 0x0000000002069984 */ /* 0x000e620000000800 */
[----:B------:R-:W-:-:S04]  /*0420*/  LOP3.LUT R4, R11, 0x1, RZ, 0xc0, !PT ;  /* 0x000000010b047812 */ /* 0x000fc800078ec0ff */
[----:B------:R-:W-:-:S04]  /*0430*/  ISETP.NE.U32.AND P0, PT, R4, 0x1, PT ;  /* 0x000000010400780c */ /* 0x000fc80003f05070 */
[C---:B------:R-:W-:Y:S01]  /*0440*/  ISETP.LT.AND P0, PT, R11.reuse, 0x2, P0 ;  /* 0x000000020b00780c */ /* 0x040fe20000701270 */
[----:B-1----:R-:W1:Y:S01]  /*0450*/  SHFL.BFLY PT, R5, R6, 0x1, 0x1f ;  /* 0x0c201f0006057f89 */ /* 0x002e6200000e0000 */
[----:B------:R-:W-:-:S04]  /*0460*/  LOP3.LUT P1, RZ, R11, 0x3f, RZ, 0xc0, !PT ;  /* 0x0000003f0bff7812 */ /* 0x000fc8000782c0ff */
[----:B------:R-:W-:Y:S01]  /*0470*/  ISETP.LT.AND P1, PT, R0, 0x100, !P1 ;  /* 0x000001000000780c */ /* 0x000fe20004f21270 */
[----:B-1----:R-:W-:-:S06]  /*0480*/  FADD R5, R6, R5 ;  /* 0x0000000506057221 */ /* 0x002fcc0000000000 */
[----:B------:R1:W-:Y:S01]  /*0490*/  @P0 STS [R2], R5 ;  /* 0x0000000502000388 */ /* 0x0003e20000000800 */
[----:B------:R-:W-:Y:S06]  /*04a0*/  BAR.SYNC.DEFER_BLOCKING 0x0 ;  /* 0x0000000000007b1d */ /* 0x000fec0000010000 */
[----:B-1----:R-:W-:Y:S05]  /*04b0*/  @!P1 EXIT ;  /* 0x000000000000994d */ /* 0x002fea0003800000 */
[----:B------:R-:W0:Y:S01]  /*04c0*/  LDS R5, [UR4] ;  /* 0x00000004ff057984 */ /* 0x000e220008000800 */
[----:B------:R-:W1:Y:S02]  /*04d0*/  LDC.64 R2, c[0x0][0x220] ;  /* 0x00008800ff027b82 */ /* 0x000e640000000a00 */
[----:B-1----:R-:W-:-:S05]  /*04e0*/  IMAD.WIDE R2, R0, 0x4, R2 ;  /* 0x0000000400027825 */ /* 0x002fca00078e0202 */
[----:B0-----:R-:W-:Y:S01]  /*04f0*/  STG.E desc[UR6][R2.64], R5 ;  /* 0x0000000502007986 */ /* 0x001fe2000c101906 */
[----:B------:R-:W-:Y:S05]  /*0500*/  EXIT ;  /* 0x000000000000794d */ /* 0x000fea0003800000 */
.L_x_0:
[----:B------:R-:W-:-:S00]  /*0510*/  BRA `(.L_x_0) ;  /* 0xfffffffc00fc7947 */ /* 0x000fc0000383ffff */
[----:B------:R-:W-:-:S00]  /*0520*/  NOP ;  /* 0x0000000000007918 */ /* 0x000fc00000000000 */
        /* <DEDUP_REMOVED lines=13> */
.L_x_1:


//--------------------- .nv.shared.triton_per_fused_abs_mean_relu_sub_38 --------------------------
	.section	.nv.shared.triton_per_fused_abs_mean_relu_sub_38,"aw",@nobits
	.sectionflags	@""
	.align	16
	.zero		1024


//--------------------- .nv.constant0.triton_per_fused_abs_mean_relu_sub_38 --------------------------
	.section	.nv.constant0.triton_per_fused_abs_mean_relu_sub_38,"a",@progbits
	.sectionflags	@""
	.align	4
.nv.constant0.triton_per_fused_abs_mean_relu_sub_38:
	.zero		560
